//
// Generated by NVIDIA NVVM Compiler
//
// Compiler Build ID: CL-36424714
// Cuda compilation tools, release 13.0, V13.0.88
// Based on NVVM 20.0.0
//

.version 9.0
.target sm_100
.address_size 64

	// .globl	_Z10add_arraysPfS_S_i

.visible .entry _Z10add_arraysPfS_S_i(
	.param .u64 .ptr .align 1 _Z10add_arraysPfS_S_i_param_0,
	.param .u64 .ptr .align 1 _Z10add_arraysPfS_S_i_param_1,
	.param .u64 .ptr .align 1 _Z10add_arraysPfS_S_i_param_2,
	.param .u32 _Z10add_arraysPfS_S_i_param_3
)
{
	.reg .pred 	%p<2>;
	.reg .b32 	%r<6>;
	.reg .b32 	%f<4>;
	.reg .b64 	%rd<11>;

	ld.param.u64 	%rd1, [_Z10add_arraysPfS_S_i_param_0];
	ld.param.u64 	%rd2, [_Z10add_arraysPfS_S_i_param_1];
	ld.param.u64 	%rd3, [_Z10add_arraysPfS_S_i_param_2];
	ld.param.u32 	%r2, [_Z10add_arraysPfS_S_i_param_3];
	mov.u32 	%r3, %ctaid.x;
	mov.u32 	%r4, %ntid.x;
	mov.u32 	%r5, %tid.x;
	mad.lo.s32 	%r1, %r3, %r4, %r5;
	setp.ge.s32 	%p1, %r1, %r2;
	@%p1 bra 	$L__BB0_2;
	cvta.to.global.u64 	%rd4, %rd1;
	cvta.to.global.u64 	%rd5, %rd2;
	cvta.to.global.u64 	%rd6, %rd3;
	mul.wide.s32 	%rd7, %r1, 4;
	add.s64 	%rd8, %rd4, %rd7;
	ld.global.f32 	%f1, [%rd8];
	add.s64 	%rd9, %rd5, %rd7;
	ld.global.f32 	%f2, [%rd9];
	add.f32 	%f3, %f1, %f2;
	add.s64 	%rd10, %rd6, %rd7;
	st.global.f32 	[%rd10], %f3;
$L__BB0_2:
	ret;

}


// ===== COMPILED SASS (sm_100) =====

	.target	sm_100

	.elftype	@"ET_EXEC"


//--------------------- .note.nv.tkinfo           --------------------------
	.section	.note.nv.tkinfo,"",@"SHT_NOTE"
	.sectionflags	@"SHF_NOTE_NV_TKINFO"
	.tkinfo
        /*0018*/ 	.word	0x00000002
        /*0030*/ 	.string	""
        /*0030*/ 	.string	"ptxas"
        /*0030*/ 	.string	"Cuda compilation tools, release 13.0, V13.0.88"
        /*0030*/ 	.string	"Build cuda_13.0.r13.0/compiler.36424714_0"
        /*0030*/ 	.string	"-arch sm_100 -m 64 "



//--------------------- .note.nv.cuinfo           --------------------------
	.section	.note.nv.cuinfo,"",@"SHT_NOTE"
	.sectionflags	@"SHF_NOTE_NV_CUINFO"
        /*0018*/ 	.short	0x0002
        /*001a*/ 	.short	0x0064
        /*001c*/ 	.short	0x0082
	.zero		2


//--------------------- .nv.info                  --------------------------
	.section	.nv.info,"",@"SHT_CUDA_INFO"
	.align	4


	//----- nvinfo : EIATTR_REGCOUNT
	.align		4
        /*0000*/ 	.byte	0x04, 0x2f
        /*0002*/ 	.short	(.L_1 - .L_0)
	.align		4
.L_0:
        /*0004*/ 	.word	index@(_Z10add_arraysPfS_S_i)
        /*0008*/ 	.word	0x0000000c


	//----- nvinfo : EIATTR_FRAME_SIZE
	.align		4
.L_1:
        /*000c*/ 	.byte	0x04, 0x11
        /*000e*/ 	.short	(.L_3 - .L_2)
	.align		4
.L_2:
        /*0010*/ 	.word	index@(_Z10add_arraysPfS_S_i)
        /*0014*/ 	.word	0x00000000


	//----- nvinfo : EIATTR_MIN_STACK_SIZE
	.align		4
.L_3:
        /*0018*/ 	.byte	0x04, 0x12
        /*001a*/ 	.short	(.L_5 - .L_4)
	.align		4
.L_4:
        /*001c*/ 	.word	index@(_Z10add_arraysPfS_S_i)
        /*0020*/ 	.word	0x00000000
.L_5:


//--------------------- .nv.compat                --------------------------
	.section	.nv.compat,"",@"SHT_CUDA_COMPAT_INFO"
	.align	4
        /*0000*/ 	.byte	0x02, 0x09, 0x00, 0x00, 0x02, 0x02, 0x01, 0x00, 0x02, 0x05, 0x05, 0x00, 0x03, 0x07, 0x01, 0x01
        /*0010*/ 	.byte	0x02, 0x03, 0x00, 0x00, 0x02, 0x06, 0x01, 0x00, 0x04, 0x0b, 0x08, 0x00, 0x09, 0x00, 0x00, 0x00
        /*0020*/ 	.byte	0x00, 0x00, 0x00, 0x00


//--------------------- .nv.info._Z10add_arraysPfS_S_i --------------------------
	.section	.nv.info._Z10add_arraysPfS_S_i,"",@"SHT_CUDA_INFO"
	.sectionflags	@""
	.align	4


	//----- nvinfo : EIATTR_CUDA_API_VERSION
	.align		4
        /*0000*/ 	.byte	0x04, 0x37
        /*0002*/ 	.short	(.L_7 - .L_6)
.L_6:
        /*0004*/ 	.word	0x00000082


	//----- nvinfo : EIATTR_KPARAM_INFO
	.align		4
.L_7:
        /*0008*/ 	.byte	0x04, 0x17
        /*000a*/ 	.short	(.L_9 - .L_8)
.L_8:
        /*000c*/ 	.word	0x00000000
        /*0010*/ 	.short	0x0003
        /*0012*/ 	.short	0x0018
        /*0014*/ 	.byte	0x00, 0xf0, 0x11, 0x00


	//----- nvinfo : EIATTR_KPARAM_INFO
	.align		4
.L_9:
        /*0018*/ 	.byte	0x04, 0x17
        /*001a*/ 	.short	(.L_11 - .L_10)
.L_10:
        /*001c*/ 	.word	0x00000000
        /*0020*/ 	.short	0x0002
        /*0022*/ 	.short	0x0010
        /*0024*/ 	.byte	0x00, 0xf5, 0x21, 0x00


	//----- nvinfo : EIATTR_KPARAM_INFO
	.align		4
.L_11:
        /*0028*/ 	.byte	0x04, 0x17
        /*002a*/ 	.short	(.L_13 - .L_12)
.L_12:
        /*002c*/ 	.word	0x00000000
        /*0030*/ 	.short	0x0001
        /*0032*/ 	.short	0x0008
        /*0034*/ 	.byte	0x00, 0xf5, 0x21, 0x00


	//----- nvinfo : EIATTR_KPARAM_INFO
	.align		4
.L_13:
        /*0038*/ 	.byte	0x04, 0x17
        /*003a*/ 	.short	(.L_15 - .L_14)
.L_14:
        /*003c*/ 	.word	0x00000000
        /*0040*/ 	.short	0x0000
        /*0042*/ 	.short	0x0000
        /*0044*/ 	.byte	0x00, 0xf5, 0x21, 0x00


	//----- nvinfo : EIATTR_SPARSE_MMA_MASK
	.align		4
.L_15:
        /*0048*/ 	.byte	0x03, 0x50
        /*004a*/ 	.short	0x0000


	//----- nvinfo : EIATTR_MAXREG_COUNT
	.align		4
        /*004c*/ 	.byte	0x03, 0x1b
        /*004e*/ 	.short	0x00ff


	//----- nvinfo : EIATTR_MERCURY_ISA_VERSION
	.align		4
        /*0050*/ 	.byte	0x03, 0x5f
        /*0052*/ 	.short	0x0101


	//----- nvinfo : EIATTR_VRC_CTA_INIT_COUNT
	.align		4
        /*0054*/ 	.byte	0x02, 0x4a
	.zero		1
	.zero		1


	//----- nvinfo : EIATTR_EXIT_INSTR_OFFSETS
	.align		4
        /*0058*/ 	.byte	0x04, 0x1c
        /*005a*/ 	.short	(.L_17 - .L_16)


	//   ....[0]....
.L_16:
        /*005c*/ 	.word	0x00000070


	//   ....[1]....
        /*0060*/ 	.word	0x00000130


	//----- nvinfo : EIATTR_CBANK_PARAM_SIZE
	.align		4
.L_17:
        /*0064*/ 	.byte	0x03, 0x19
        /*0066*/ 	.short	0x001c


	//----- nvinfo : EIATTR_PARAM_CBANK
	.align		4
        /*0068*/ 	.byte	0x04, 0x0a
        /*006a*/ 	.short	(.L_19 - .L_18)
	.align		4
.L_18:
        /*006c*/ 	.word	index@(.nv.constant0._Z10add_arraysPfS_S_i)
        /*0070*/ 	.short	0x0380
        /*0072*/ 	.short	0x001c


	//----- nvinfo : EIATTR_SW_WAR
	.align		4
.L_19:
        /*0074*/ 	.byte	0x04, 0x36
        /*0076*/ 	.short	(.L_21 - .L_20)
.L_20:
        /*0078*/ 	.word	0x00000008
.L_21:


//--------------------- .nv.callgraph             --------------------------
	.section	.nv.callgraph,"",@"SHT_CUDA_CALLGRAPH"
	.align	4
	.sectionentsize	8
	.align		4
        /*0000*/ 	.word	0x00000000
	.align		4
        /*0004*/ 	.word	0xffffffff
	.align		4
        /*0008*/ 	.word	0x00000000
	.align		4
        /*000c*/ 	.word	0xfffffffe
	.align		4
        /*0010*/ 	.word	0x00000000
	.align		4
        /*0014*/ 	.word	0xfffffffd
	.align		4
        /*0018*/ 	.word	0x00000000
	.align		4
        /*001c*/ 	.word	0xfffffffc


//--------------------- .text._Z10add_arraysPfS_S_i --------------------------
	.section	.text._Z10add_arraysPfS_S_i,"ax",@progbits
	.align	128
        .global         _Z10add_arraysPfS_S_i
        .type           _Z10add_arraysPfS_S_i,@function
        .size           _Z10add_arraysPfS_S_i,(.L_x_1 - _Z10add_arraysPfS_S_i)
        .other          _Z10add_arraysPfS_S_i,@"STO_CUDA_ENTRY STV_DEFAULT"
_Z10add_arraysPfS_S_i:
.text._Z10add_arraysPfS_S_i:
[----:B------:R-:W-:Y:S01]  /*0000*/  LDC R1, c[0x0][0x37c] ;  /* 0x0000df00ff017b82 */ /* 0x000fe20000000800 */
[----:B------:R-:W0:Y:S07]  /*0010*/  S2R R0, SR_TID.X ;  /* 0x0000000000007919 */ /* 0x000e2e0000002100 */
[----:B------:R-:W0:Y:S01]  /*0020*/  S2UR UR4, SR_CTAID.X ;  /* 0x00000000000479c3 */ /* 0x000e220000002500 */
[----:B------:R-:W1:Y:S07]  /*0030*/  LDCU UR5, c[0x0][0x398] ;  /* 0x00007300ff0577ac */ /* 0x000e6e0008000800 */
[----:B------:R-:W0:Y:S02]  /*0040*/  LDC R9, c[0x0][0x360] ;  /* 0x0000d800ff097b82 */ /* 0x000e240000000800 */
[----:B0-----:R-:W-:-:S05]  /*0050*/  IMAD R9, R9, UR4, R0 ;  /* 0x0000000409097c24 */ /* 0x001fca000f8e0200 */
[----:B-1----:R-:W-:-:S13]  /*0060*/  ISETP.GE.AND P0, PT, R9, UR5, PT ;  /* 0x0000000509007c0c */ /* 0x002fda000bf06270 */
[----:B------:R-:W-:Y:S05]  /*0070*/  @P0 EXIT ;  /* 0x000000000000094d */ /* 0x000fea0003800000 */
[----:B------:R-:W0:Y:S01]  /*0080*/  LDC.64 R2, c[0x0][0x380] ;  /* 0x0000e000ff027b82 */ /* 0x000e220000000a00 */
[----:B------:R-:W1:Y:S07]  /*0090*/  LDCU.64 UR4, c[0x0][0x358] ;  /* 0x00006b00ff0477ac */ /* 0x000e6e0008000a00 */
[----:B------:R-:W2:Y:S08]  /*00a0*/  LDC.64 R4, c[0x0][0x388] ;  /* 0x0000e200ff047b82 */ /* 0x000eb00000000a00 */
[----:B------:R-:W3:Y:S01]  /*00b0*/  LDC.64 R6, c[0x0][0x390] ;  /* 0x0000e400ff067b82 */ /* 0x000ee20000000a00 */
[----:B0-----:R-:W-:-:S06]  /*00c0*/  IMAD.WIDE R2, R9, 0x4, R2 ;  /* 0x0000000409027825 */ /* 0x001fcc00078e0202 */
[----:B-1----:R-:W4:Y:S01]  /*00d0*/  LDG.E R2, desc[UR4][R2.64] ;  /* 0x0000000402027981 */ /* 0x002f22000c1e1900 */
[----:B--2---:R-:W-:-:S06]  /*00e0*/  IMAD.WIDE R4, R9, 0x4, R4 ;  /* 0x0000000409047825 */ /* 0x004fcc00078e0204 */
[----:B------:R-:W4:Y:S01]  /*00f0*/  LDG.E R5, desc[UR4][R4.64] ;  /* 0x0000000404057981 */ /* 0x000f22000c1e1900 */
[----:B---3--:R-:W-:-:S04]  /*0100*/  IMAD.WIDE R6, R9, 0x4, R6 ;  /* 0x0000000409067825 */ /* 0x008fc800078e0206 */
[----:B----4-:R-:W-:-:S05]  /*0110*/  FADD R9, R2, R5 ;  /* 0x0000000502097221 */ /* 0x010fca0000000000 */
[----:B------:R-:W-:Y:S01]  /*0120*/  STG.E desc[UR4][R6.64], R9 ;  /* 0x0000000906007986 */ /* 0x000fe2000c101904 */
[----:B------:R-:W-:Y:S05]  /*0130*/  EXIT ;  /* 0x000000000000794d */ /* 0x000fea0003800000 */
.L_x_0:
[----:B------:R-:W-:-:S00]  /*0140*/  BRA `(.L_x_0) ;  /* 0xfffffffc00fc7947 */ /* 0x000fc0000383ffff */
[----:B------:R-:W-:-:S00]  /*0150*/  NOP ;  /* 0x0000000000007918 */ /* 0x000fc00000000000 */
        /* <DEDUP_REMOVED lines=10> */
.L_x_1:


//--------------------- .nv.shared.reserved.0     --------------------------
	.section	.nv.shared.reserved.0,"aw",@nobits
	.weak		__nv_reservedSMEM_offset_0_alias
	.size		__nv_reservedSMEM_offset_0_alias, 0, 64
	.other		__nv_reservedSMEM_offset_0_alias,@"STO_CUDA_RESERVED_SHARED STV_DEFAULT"
__nv_reservedSMEM_offset_0_alias:
	.zero		0
	.zero		64


//--------------------- .nv.constant0._Z10add_arraysPfS_S_i --------------------------
	.section	.nv.constant0._Z10add_arraysPfS_S_i,"a",@progbits
	.sectionflags	@""
	.align	4
.nv.constant0._Z10add_arraysPfS_S_i:
	.zero		924


//--------------------- SYMBOLS --------------------------

	.type		.nv.reservedSmem.offset0,@object
	.size		.nv.reservedSmem.offset0,0x4
